	.headerflags	@"EF_CUDA_TEXMODE_UNIFIED EF_CUDA_64BIT_ADDRESS EF_CUDA_ACCELERATORS EF_CUDA_SM90 EF_CUDA_VIRTUAL_SM(EF_CUDA_SM90)"
	.elftype	@"ET_EXEC"


//--------------------- .nv.info                  --------------------------
	.section	.nv.info,"",@"SHT_CUDA_INFO"
	.align	4


	//----- nvinfo : EIATTR_REGCOUNT
	.align		4
        /*0000*/ 	.byte	0x04, 0x2f
        /*0002*/ 	.short	(.L_3 - .L_2)
	.align		4
.L_2:
        /*0004*/ 	.word	index@(triton_poi_fused_add_addmm_clamp_sqrt_0)
        /*0008*/ 	.word	0x00000015


	//----- nvinfo : EIATTR_MIN_STACK_SIZE
	.align		4
.L_3:
        /*000c*/ 	.byte	0x04, 0x12
        /*000e*/ 	.short	(.L_5 - .L_4)
	.align		4
.L_4:
        /*0010*/ 	.word	index@(triton_poi_fused_add_addmm_clamp_sqrt_0)
        /*0014*/ 	.word	0x00000000


	//----- nvinfo : EIATTR_FRAME_SIZE
	.align		4
.L_5:
        /*0018*/ 	.byte	0x04, 0x11
        /*001a*/ 	.short	(.L_7 - .L_6)
	.align		4
.L_6:
        /*001c*/ 	.word	index@(triton_poi_fused_add_addmm_clamp_sqrt_0)
        /*0020*/ 	.word	0x00000000


	//----- nvinfo : EIATTR_MIN_STACK_SIZE
	.align		4
.L_7:
        /*0024*/ 	.byte	0x04, 0x12
        /*0026*/ 	.short	(.L_9 - .L_8)
	.align		4
.L_8:
        /*0028*/ 	.word	index@(triton_poi_fused_add_addmm_clamp_sqrt_0)
        /*002c*/ 	.word	0x00000000
.L_9:


//--------------------- .nv.info.triton_poi_fused_add_addmm_clamp_sqrt_0 --------------------------
	.section	.nv.info.triton_poi_fused_add_addmm_clamp_sqrt_0,"",@"SHT_CUDA_INFO"
	.sectionflags	@""
	.align	4


	//----- nvinfo : EIATTR_CUDA_API_VERSION
	.align		4
        /*0000*/ 	.byte	0x04, 0x37
        /*0002*/ 	.short	(.L_11 - .L_10)
.L_10:
        /*0004*/ 	.word	0x0000007c


	//----- nvinfo : EIATTR_KPARAM_INFO
	.align		4
.L_11:
        /*0008*/ 	.byte	0x04, 0x17
        /*000a*/ 	.short	(.L_13 - .L_12)
.L_12:
        /*000c*/ 	.word	0x00000000
        /*0010*/ 	.short	0x0002
        /*0012*/ 	.short	0x0010
        /*0014*/ 	.byte	0x00, 0xf0, 0x11, 0x00


	//----- nvinfo : EIATTR_KPARAM_INFO
	.align		4
.L_13:
        /*0018*/ 	.byte	0x04, 0x17
        /*001a*/ 	.short	(.L_15 - .L_14)
.L_14:
        /*001c*/ 	.word	0x00000000
        /*0020*/ 	.short	0x0001
        /*0022*/ 	.short	0x0008
        /*0024*/ 	.byte	0x00, 0xf4, 0x21, 0x00


	//----- nvinfo : EIATTR_KPARAM_INFO
	.align		4
.L_15:
        /*0028*/ 	.byte	0x04, 0x17
        /*002a*/ 	.short	(.L_17 - .L_16)
.L_16:
        /*002c*/ 	.word	0x00000000
        /*0030*/ 	.short	0x0000
        /*0032*/ 	.short	0x0000
        /*0034*/ 	.byte	0x00, 0xf4, 0x21, 0x00


	//----- nvinfo : EIATTR_SPARSE_MMA_MASK
	.align		4
.L_17:
        /*0038*/ 	.byte	0x03, 0x50
        /*003a*/ 	.short	0x0000


	//----- nvinfo : EIATTR_MAXREG_COUNT
	.align		4
        /*003c*/ 	.byte	0x03, 0x1b
        /*003e*/ 	.short	0x00ff


	//----- nvinfo : EIATTR_EXIT_INSTR_OFFSETS
	.align		4
        /*0040*/ 	.byte	0x04, 0x1c
        /*0042*/ 	.short	(.L_19 - .L_18)


	//   ....[0]....
.L_18:
        /*0044*/ 	.word	0x000002f0


	//   ....[1]....
        /*0048*/ 	.word	0x00000320


	//----- nvinfo : EIATTR_REQNTID
	.align		4
.L_19:
        /*004c*/ 	.byte	0x04, 0x10
        /*004e*/ 	.short	(.L_21 - .L_20)
.L_20:
        /*0050*/ 	.word	0x00000020
        /*0054*/ 	.word	0x00000001
        /*0058*/ 	.word	0x00000001


	//----- nvinfo : EIATTR_CBANK_PARAM_SIZE
	.align		4
.L_21:
        /*005c*/ 	.byte	0x03, 0x19
        /*005e*/ 	.short	0x0014


	//----- nvinfo : EIATTR_PARAM_CBANK
	.align		4
        /*0060*/ 	.byte	0x04, 0x0a
        /*0062*/ 	.short	(.L_23 - .L_22)
	.align		4
.L_22:
        /*0064*/ 	.word	index@(.nv.constant0.triton_poi_fused_add_addmm_clamp_sqrt_0)
        /*0068*/ 	.short	0x0210
        /*006a*/ 	.short	0x0014


	//----- nvinfo : EIATTR_SW_WAR
	.align		4
.L_23:
        /*006c*/ 	.byte	0x04, 0x36
        /*006e*/ 	.short	(.L_25 - .L_24)
.L_24:
        /*0070*/ 	.word	0x00000008
.L_25:


//--------------------- .nv.callgraph             --------------------------
	.section	.nv.callgraph,"",@"SHT_CUDA_CALLGRAPH"
	.align	4
	.sectionentsize	8
	.align		4
        /*0000*/ 	.word	0x00000000
	.align		4
        /*0004*/ 	.word	0xffffffff
	.align		4
        /*0008*/ 	.word	0x00000000
	.align		4
        /*000c*/ 	.word	0xfffffffe
	.align		4
        /*0010*/ 	.word	0x00000000
	.align		4
        /*0014*/ 	.word	0xfffffffd
	.align		4
        /*0018*/ 	.word	0x00000000
	.align		4
        /*001c*/ 	.word	0xfffffffc


//--------------------- .nv.constant4             --------------------------
	.section	.nv.constant4,"a",@progbits
	.align	8
	.align		8
.nv.constant4:
        /*0000*/ 	.dword	_$_str
	.align		8
        /*0008*/ 	.dword	_$_str_$_2


//--------------------- .text.triton_poi_fused_add_addmm_clamp_sqrt_0 --------------------------
	.section	.text.triton_poi_fused_add_addmm_clamp_sqrt_0,"ax",@progbits
	.align	128
        .global         triton_poi_fused_add_addmm_clamp_sqrt_0
        .type           triton_poi_fused_add_addmm_clamp_sqrt_0,@function
        .size           triton_poi_fused_add_addmm_clamp_sqrt_0,(.L_x_1 - triton_poi_fused_add_addmm_clamp_sqrt_0)
        .other          triton_poi_fused_add_addmm_clamp_sqrt_0,@"STO_CUDA_ENTRY STV_DEFAULT"
triton_poi_fused_add_addmm_clamp_sqrt_0:
.text.triton_poi_fused_add_addmm_clamp_sqrt_0:
[----:B------:R-:W0:Y:S02]  /*0000*/  LDC R1, c[0x0][0x28] ;  /* 0x00000a00ff017b82 */ /* 0x000e240000000800 */
[----:B------:R-:W1:Y:S01]  /*0010*/  S2R R18, SR_TID.X ;  /* 0x0000000000127919 */ /* 0x000e620000002100 */
[----:B------:R-:W2:Y:S01]  /*0020*/  LDC.64 R6, c[0x0][0x218] ;  /* 0x00008600ff067b82 */ /* 0x000ea20000000a00 */
[----:B------:R-:W-:Y:S01]  /*0030*/  CS2R R14, SRZ ;  /* 0x00000000000e7805 */ /* 0x000fe2000001ff00 */
[----:B------:R-:W-:Y:S01]  /*0040*/  ULDC.64 UR4, c[0x0][0x208] ;  /* 0x0000820000047ab9 */ /* 0x000fe20000000a00 */
[----:B------:R-:W3:Y:S01]  /*0050*/  S2R R9, SR_CTAID.X ;  /* 0x0000000000097919 */ /* 0x000ee20000002500 */
[----:B------:R-:W-:Y:S01]  /*0060*/  IMAD.MOV.U32 R8, RZ, RZ, RZ ;  /* 0x000000ffff087224 */ /* 0x000fe200078e00ff */
[----:B------:R-:W-:Y:S02]  /*0070*/  CS2R R12, SRZ ;  /* 0x00000000000c7805 */ /* 0x000fe4000001ff00 */
[----:B-1----:R-:W-:-:S05]  /*0080*/  LOP3.LUT R0, R18, 0xf, RZ, 0xc0, !PT ;  /* 0x0000000f12007812 */ /* 0x002fca00078ec0ff */
[----:B---3--:R-:W-:-:S05]  /*0090*/  IMAD R9, R9, 0x10, R0 ;  /* 0x0000001009097824 */ /* 0x008fca00078e0200 */
[----:B------:R-:W-:Y:S02]  /*00a0*/  SHF.R.S32.HI R0, RZ, 0x1f, R9 ;  /* 0x0000001fff007819 */ /* 0x000fe40000011409 */
[----:B------:R-:W-:Y:S02]  /*00b0*/  ISETP.GE.AND P0, PT, R9, 0x10, PT ;  /* 0x000000100900780c */ /* 0x000fe40003f06270 */
[----:B------:R-:W-:-:S04]  /*00c0*/  LEA.HI R0, R0, R9, RZ, 0x2 ;  /* 0x0000000900007211 */ /* 0x000fc800078f10ff */
[----:B------:R-:W-:-:S05]  /*00d0*/  LOP3.LUT R0, R0, 0xfffffffc, RZ, 0xc0, !PT ;  /* 0xfffffffc00007812 */ /* 0x000fca00078ec0ff */
[----:B------:R-:W-:Y:S02]  /*00e0*/  IMAD.IADD R2, R9, 0x1, -R0 ;  /* 0x0000000109027824 */ /* 0x000fe400078e0a00 */
[----:B--2---:R-:W-:-:S03]  /*00f0*/  IMAD.WIDE R4, R0, 0x4, R6 ;  /* 0x0000000400047825 */ /* 0x004fc600078e0206 */
[----:B------:R-:W-:Y:S02]  /*0100*/  SHF.L.U32 R11, R2, 0x2, RZ ;  /* 0x00000002020b7819 */ /* 0x000fe400000006ff */
[----:B------:R-:W1:Y:S01]  /*0110*/  LDC.64 R2, c[0x0][0x210] ;  /* 0x00008400ff027b82 */ /* 0x000e620000000a00 */
[----:B------:R-:W-:Y:S01]  /*0120*/  HFMA2.MMA R16, -RZ, RZ, 0, 0 ;  /* 0x00000000ff107435 */ /* 0x000fe200000001ff */
[----:B------:R-:W2:Y:S01]  /*0130*/  @!P0 LDG.E.EL R8, desc[UR4][R4.64] ;  /* 0x0000000404088981 */ /* 0x000ea2000c2e1900 */
[----:B------:R-:W-:Y:S01]  /*0140*/  IMAD.WIDE R6, R11, 0x4, R6 ;  /* 0x000000040b067825 */ /* 0x000fe200078e0206 */
[----:B------:R-:W-:Y:S02]  /*0150*/  CS2R R10, SRZ ;  /* 0x00000000000a7805 */ /* 0x000fe4000001ff00 */
[----:B------:R-:W3:Y:S04]  /*0160*/  @!P0 LDG.E.EL R12, desc[UR4][R4.64+0xc] ;  /* 0x00000c04040c8981 */ /* 0x000ee8000c2e1900 */
[----:B------:R-:W4:Y:S04]  /*0170*/  @!P0 LDG.E.EL R10, desc[UR4][R4.64+0x4] ;  /* 0x00000404040a8981 */ /* 0x000f28000c2e1900 */
[----:B------:R-:W5:Y:S04]  /*0180*/  @!P0 LDG.E.EL R14, desc[UR4][R6.64+0x4] ;  /* 0x00000404060e8981 */ /* 0x000f68000c2e1900 */
[----:B------:R-:W3:Y:S04]  /*0190*/  @!P0 LDG.E.EL R13, desc[UR4][R6.64] ;  /* 0x00000004060d8981 */ /* 0x000ee8000c2e1900 */
[----:B------:R-:W3:Y:S04]  /*01a0*/  @!P0 LDG.E.EL R11, desc[UR4][R4.64+0x8] ;  /* 0x00000804040b8981 */ /* 0x000ee8000c2e1900 */
[----:B------:R-:W3:Y:S01]  /*01b0*/  @!P0 LDG.E.EL R15, desc[UR4][R6.64+0x8] ;  /* 0x00000804060f8981 */ /* 0x000ee2000c2e1900 */
[----:B------:R-:W-:-:S03]  /*01c0*/  MOV R0, RZ ;  /* 0x000000ff00007202 */ /* 0x000fc60000000f00 */
[----:B------:R-:W3:Y:S01]  /*01d0*/  @!P0 LDG.E.EL R16, desc[UR4][R6.64+0xc] ;  /* 0x00000c0406108981 */ /* 0x000ee2000c2e1900 */
[----:B-1----:R-:W-:-:S05]  /*01e0*/  IMAD.WIDE R2, R9, 0x4, R2 ;  /* 0x0000000409027825 */ /* 0x002fca00078e0202 */
[----:B------:R-:W3:Y:S01]  /*01f0*/  @!P0 LDG.E R0, desc[UR4][R2.64] ;  /* 0x0000000402008981 */ /* 0x000ee2000c1e1900 */
[----:B------:R-:W-:-:S04]  /*0200*/  LOP3.LUT P0, RZ, R18, 0x10, RZ, 0xc0, !PT ;  /* 0x0000001012ff7812 */ /* 0x000fc8000780c0ff */
[----:B------:R-:W-:Y:S01]  /*0210*/  ISETP.LT.AND P0, PT, R9, 0x10, !P0 ;  /* 0x000000100900780c */ /* 0x000fe20004701270 */
[----:B----4-:R-:W-:Y:S01]  /*0220*/  FMUL R17, R10, R10 ;  /* 0x0000000a0a117220 */ /* 0x010fe20000400000 */
[----:B-----5:R-:W-:-:S03]  /*0230*/  FMUL R14, R14, R14 ;  /* 0x0000000e0e0e7220 */ /* 0x020fc60000400000 */
[----:B--2---:R-:W-:Y:S01]  /*0240*/  FFMA R8, R8, R8, R17 ;  /* 0x0000000808087223 */ /* 0x004fe20000000011 */
[----:B---3--:R-:W-:-:S03]  /*0250*/  FFMA R14, R13, R13, R14 ;  /* 0x0000000d0d0e7223 */ /* 0x008fc6000000000e */
[----:B------:R-:W-:Y:S01]  /*0260*/  FFMA R11, R11, R11, R8 ;  /* 0x0000000b0b0b7223 */ /* 0x000fe20000000008 */
[----:B------:R-:W-:-:S03]  /*0270*/  FFMA R15, R15, R15, R14 ;  /* 0x0000000f0f0f7223 */ /* 0x000fc6000000000e */
[----:B------:R-:W-:Y:S01]  /*0280*/  FFMA R11, R12, R12, R11 ;  /* 0x0000000c0c0b7223 */ /* 0x000fe2000000000b */
[----:B------:R-:W-:-:S04]  /*0290*/  FFMA R16, R16, R16, R15 ;  /* 0x0000001010107223 */ /* 0x000fc8000000000f */
[----:B------:R-:W-:-:S04]  /*02a0*/  FADD R11, R11, R16 ;  /* 0x000000100b0b7221 */ /* 0x000fc80000000000 */
[----:B------:R-:W-:-:S05]  /*02b0*/  FADD R0, R11, R0 ;  /* 0x000000000b007221 */ /* 0x000fca0000000000 */
[C---:B------:R-:W-:Y:S02]  /*02c0*/  FSETP.GT.AND P1, PT, R0.reuse, 9.9999999600419720025e-13, PT ;  /* 0x2b8cbccc0000780b */ /* 0x040fe40003f24000 */
[----:B------:R-:W-:-:S11]  /*02d0*/  FSETP.NAN.AND P2, PT, R0, R0, PT ;  /* 0x000000000000720b */ /* 0x000fd60003f48000 */
[----:B------:R-:W-:Y:S01]  /*02e0*/  @!P1 FSEL R0, R0, 9.9999999600419720025e-13, P2 ;  /* 0x2b8cbccc00009808 */ /* 0x000fe20001000000 */
[----:B------:R-:W-:Y:S06]  /*02f0*/  @!P0 EXIT ;  /* 0x000000000000894d */ /* 0x000fec0003800000 */
[----:B------:R-:W0:Y:S02]  /*0300*/  MUFU.SQRT R5, R0 ;  /* 0x0000000000057308 */ /* 0x000e240000002000 */
[----:B0-----:R-:W-:Y:S01]  /*0310*/  STG.E desc[UR4][R2.64], R5 ;  /* 0x0000000502007986 */ /* 0x001fe2000c101904 */
[----:B------:R-:W-:Y:S05]  /*0320*/  EXIT ;  /* 0x000000000000794d */ /* 0x000fea0003800000 */
.L_x_0:
[----:B------:R-:W-:-:S00]  /*0330*/  BRA `(.L_x_0) ;  /* 0xfffffffc00fc7947 */ /* 0x000fc0000383ffff */
[----:B------:R-:W-:-:S00]  /*0340*/  NOP ;  /* 0x0000000000007918 */ /* 0x000fc00000000000 */
        /* <DEDUP_REMOVED lines=11> */
.L_x_1:


//--------------------- .nv.global.init           --------------------------
	.section	.nv.global.init,"aw",@progbits
.nv.global.init:
	.type		_$_str,@object
	.size		_$_str,(_$_str_$_2 - _$_str)
_$_str:
        /*0000*/ 	.byte	0x5f, 0x5f, 0x43, 0x55, 0x44, 0x41, 0x5f, 0x46, 0x54, 0x5a, 0x00
	.type		_$_str_$_2,@object
	.size		_$_str_$_2,(.L_1 - _$_str_$_2)
_$_str_$_2:
        /*000b*/ 	.byte	0x5f, 0x5f, 0x43, 0x55, 0x44, 0x41, 0x5f, 0x50, 0x52, 0x45, 0x43, 0x5f, 0x53, 0x51, 0x52, 0x54
        /*001b*/ 	.byte	0x00
.L_1:


//--------------------- .nv.constant0.triton_poi_fused_add_addmm_clamp_sqrt_0 --------------------------
	.section	.nv.constant0.triton_poi_fused_add_addmm_clamp_sqrt_0,"a",@progbits
	.sectionflags	@""
	.align	4
.nv.constant0.triton_poi_fused_add_addmm_clamp_sqrt_0:
	.zero		548
